	.headerflags	@"EF_CUDA_TEXMODE_UNIFIED EF_CUDA_64BIT_ADDRESS EF_CUDA_ACCELERATORS EF_CUDA_SM90 EF_CUDA_VIRTUAL_SM(EF_CUDA_SM90)"
	.elftype	@"ET_EXEC"


//--------------------- .nv.info                  --------------------------
	.section	.nv.info,"",@"SHT_CUDA_INFO"
	.align	4


	//----- nvinfo : EIATTR_REGCOUNT
	.align		4
        /*0000*/ 	.byte	0x04, 0x2f
        /*0002*/ 	.short	(.L_1 - .L_0)
	.align		4
.L_0:
        /*0004*/ 	.word	index@(triton_poi_fused_avg_pool2d_30)
        /*0008*/ 	.word	0x00000020


	//----- nvinfo : EIATTR_MIN_STACK_SIZE
	.align		4
.L_1:
        /*000c*/ 	.byte	0x04, 0x12
        /*000e*/ 	.short	(.L_3 - .L_2)
	.align		4
.L_2:
        /*0010*/ 	.word	index@(triton_poi_fused_avg_pool2d_30)
        /*0014*/ 	.word	0x00000000


	//----- nvinfo : EIATTR_FRAME_SIZE
	.align		4
.L_3:
        /*0018*/ 	.byte	0x04, 0x11
        /*001a*/ 	.short	(.L_5 - .L_4)
	.align		4
.L_4:
        /*001c*/ 	.word	index@(triton_poi_fused_avg_pool2d_30)
        /*0020*/ 	.word	0x00000000


	//----- nvinfo : EIATTR_MIN_STACK_SIZE
	.align		4
.L_5:
        /*0024*/ 	.byte	0x04, 0x12
        /*0026*/ 	.short	(.L_7 - .L_6)
	.align		4
.L_6:
        /*0028*/ 	.word	index@(triton_poi_fused_avg_pool2d_30)
        /*002c*/ 	.word	0x00000000
.L_7:


//--------------------- .nv.info.triton_poi_fused_avg_pool2d_30 --------------------------
	.section	.nv.info.triton_poi_fused_avg_pool2d_30,"",@"SHT_CUDA_INFO"
	.sectionflags	@""
	.align	4


	//----- nvinfo : EIATTR_CUDA_API_VERSION
	.align		4
        /*0000*/ 	.byte	0x04, 0x37
        /*0002*/ 	.short	(.L_9 - .L_8)
.L_8:
        /*0004*/ 	.word	0x0000007c


	//----- nvinfo : EIATTR_KPARAM_INFO
	.align		4
.L_9:
        /*0008*/ 	.byte	0x04, 0x17
        /*000a*/ 	.short	(.L_11 - .L_10)
.L_10:
        /*000c*/ 	.word	0x00000000
        /*0010*/ 	.short	0x0002
        /*0012*/ 	.short	0x0010
        /*0014*/ 	.byte	0x00, 0xf0, 0x11, 0x00


	//----- nvinfo : EIATTR_KPARAM_INFO
	.align		4
.L_11:
        /*0018*/ 	.byte	0x04, 0x17
        /*001a*/ 	.short	(.L_13 - .L_12)
.L_12:
        /*001c*/ 	.word	0x00000000
        /*0020*/ 	.short	0x0001
        /*0022*/ 	.short	0x0008
        /*0024*/ 	.byte	0x00, 0xf4, 0x21, 0x00


	//----- nvinfo : EIATTR_KPARAM_INFO
	.align		4
.L_13:
        /*0028*/ 	.byte	0x04, 0x17
        /*002a*/ 	.short	(.L_15 - .L_14)
.L_14:
        /*002c*/ 	.word	0x00000000
        /*0030*/ 	.short	0x0000
        /*0032*/ 	.short	0x0000
        /*0034*/ 	.byte	0x00, 0xf4, 0x21, 0x00


	//----- nvinfo : EIATTR_SPARSE_MMA_MASK
	.align		4
.L_15:
        /*0038*/ 	.byte	0x03, 0x50
        /*003a*/ 	.short	0x0000


	//----- nvinfo : EIATTR_MAXREG_COUNT
	.align		4
        /*003c*/ 	.byte	0x03, 0x1b
        /*003e*/ 	.short	0x00ff


	//----- nvinfo : EIATTR_EXIT_INSTR_OFFSETS
	.align		4
        /*0040*/ 	.byte	0x04, 0x1c
        /*0042*/ 	.short	(.L_17 - .L_16)


	//   ....[0]....
.L_16:
        /*0044*/ 	.word	0x00000970


	//   ....[1]....
        /*0048*/ 	.word	0x00000990


	//----- nvinfo : EIATTR_REQNTID
	.align		4
.L_17:
        /*004c*/ 	.byte	0x04, 0x10
        /*004e*/ 	.short	(.L_19 - .L_18)
.L_18:
        /*0050*/ 	.word	0x00000100
        /*0054*/ 	.word	0x00000001
        /*0058*/ 	.word	0x00000001


	//----- nvinfo : EIATTR_CBANK_PARAM_SIZE
	.align		4
.L_19:
        /*005c*/ 	.byte	0x03, 0x19
        /*005e*/ 	.short	0x0014


	//----- nvinfo : EIATTR_PARAM_CBANK
	.align		4
        /*0060*/ 	.byte	0x04, 0x0a
        /*0062*/ 	.short	(.L_21 - .L_20)
	.align		4
.L_20:
        /*0064*/ 	.word	index@(.nv.constant0.triton_poi_fused_avg_pool2d_30)
        /*0068*/ 	.short	0x0210
        /*006a*/ 	.short	0x0014


	//----- nvinfo : EIATTR_SW_WAR
	.align		4
.L_21:
        /*006c*/ 	.byte	0x04, 0x36
        /*006e*/ 	.short	(.L_23 - .L_22)
.L_22:
        /*0070*/ 	.word	0x00000008
.L_23:


//--------------------- .nv.callgraph             --------------------------
	.section	.nv.callgraph,"",@"SHT_CUDA_CALLGRAPH"
	.align	4
	.sectionentsize	8
	.align		4
        /*0000*/ 	.word	0x00000000
	.align		4
        /*0004*/ 	.word	0xffffffff
	.align		4
        /*0008*/ 	.word	0x00000000
	.align		4
        /*000c*/ 	.word	0xfffffffe
	.align		4
        /*0010*/ 	.word	0x00000000
	.align		4
        /*0014*/ 	.word	0xfffffffd
	.align		4
        /*0018*/ 	.word	0x00000000
	.align		4
        /*001c*/ 	.word	0xfffffffc


//--------------------- .text.triton_poi_fused_avg_pool2d_30 --------------------------
	.section	.text.triton_poi_fused_avg_pool2d_30,"ax",@progbits
	.align	128
        .global         triton_poi_fused_avg_pool2d_30
        .type           triton_poi_fused_avg_pool2d_30,@function
        .size           triton_poi_fused_avg_pool2d_30,(.L_x_1 - triton_poi_fused_avg_pool2d_30)
        .other          triton_poi_fused_avg_pool2d_30,@"STO_CUDA_ENTRY STV_DEFAULT"
triton_poi_fused_avg_pool2d_30:
.text.triton_poi_fused_avg_pool2d_30:
[----:B------:R-:W0:Y:S01]  /*0000*/  LDC R1, c[0x0][0x28] ;  /* 0x00000a00ff017b82 */ /* 0x000e220000000800 */
[----:B------:R-:W1:Y:S07]  /*0010*/  S2R R0, SR_TID.X ;  /* 0x0000000000007919 */ /* 0x000e6e0000002100 */
[----:B------:R-:W2:Y:S01]  /*0020*/  LDC.64 R18, c[0x0][0x210] ;  /* 0x00008400ff127b82 */ /* 0x000ea20000000a00 */
[----:B------:R-:W-:Y:S01]  /*0030*/  CS2R R26, SRZ ;  /* 0x00000000001a7805 */ /* 0x000fe2000001ff00 */
[----:B------:R-:W-:Y:S01]  /*0040*/  ULDC.64 UR4, c[0x0][0x208] ;  /* 0x0000820000047ab9 */ /* 0x000fe20000000a00 */
[----:B------:R-:W3:Y:S01]  /*0050*/  S2R R3, SR_CTAID.X ;  /* 0x0000000000037919 */ /* 0x000ee20000002500 */
[----:B-1----:R-:W-:Y:S01]  /*0060*/  IMAD.SHL.U32 R0, R0, 0x2, RZ ;  /* 0x0000000200007824 */ /* 0x002fe200078e00ff */
[----:B---3--:R-:W-:-:S04]  /*0070*/  SHF.R.S32.HI R2, RZ, 0x16, R3 ;  /* 0x00000016ff027819 */ /* 0x008fc80000011403 */
[----:B------:R-:W-:Y:S02]  /*0080*/  LOP3.LUT R0, R0, 0x1fe, RZ, 0xc0, !PT ;  /* 0x000001fe00007812 */ /* 0x000fe400078ec0ff */
[----:B------:R-:W-:-:S03]  /*0090*/  SGXT R2, R2, 0x1 ;  /* 0x000000010202781a */ /* 0x000fc60000000200 */
[----:B------:R-:W-:-:S04]  /*00a0*/  IMAD R3, R3, 0x200, R0 ;  /* 0x0000020003037824 */ /* 0x000fc800078e0200 */
[----:B------:R-:W-:Y:S01]  /*00b0*/  IMAD.HI R0, R3, 0x4ec4ec4f, RZ ;  /* 0x4ec4ec4f03007827 */ /* 0x000fe200078e02ff */
[----:B------:R-:W-:-:S04]  /*00c0*/  LEA.HI R2, R2, R3, RZ, 0x8 ;  /* 0x0000000302027211 */ /* 0x000fc800078f40ff */
[----:B------:R-:W-:Y:S02]  /*00d0*/  SHF.R.S32.HI R2, RZ, 0x8, R2 ;  /* 0x00000008ff027819 */ /* 0x000fe40000011402 */
[----:B------:R-:W-:-:S03]  /*00e0*/  SHF.R.U32.HI R5, RZ, 0x1f, R0 ;  /* 0x0000001fff057819 */ /* 0x000fc60000011600 */
[----:B------:R-:W-:Y:S01]  /*00f0*/  IMAD.HI R4, R2, 0x4ec4ec4f, RZ ;  /* 0x4ec4ec4f02047827 */ /* 0x000fe200078e02ff */
[----:B------:R-:W-:-:S04]  /*0100*/  LEA.HI.SX32 R5, R0, R5, 0x16 ;  /* 0x0000000500057211 */ /* 0x000fc800078fb2ff */
[----:B------:R-:W-:Y:S01]  /*0110*/  SHF.R.U32.HI R7, RZ, 0x1f, R4 ;  /* 0x0000001fff077819 */ /* 0x000fe20000011604 */
[----:B------:R-:W-:-:S03]  /*0120*/  IMAD.HI R0, R5, 0x4ec4ec4f, RZ ;  /* 0x4ec4ec4f05007827 */ /* 0x000fc600078e02ff */
[----:B------:R-:W-:Y:S02]  /*0130*/  LEA.HI.SX32 R9, R4, R7, 0x1e ;  /* 0x0000000704097211 */ /* 0x000fe400078ff2ff */
[----:B------:R-:W-:-:S03]  /*0140*/  SHF.R.U32.HI R7, RZ, 0x1f, R0 ;  /* 0x0000001fff077819 */ /* 0x000fc60000011600 */
[----:B------:R-:W-:Y:S01]  /*0150*/  IMAD R4, R9, -0xd, R2 ;  /* 0xfffffff309047824 */ /* 0x000fe200078e0202 */
[----:B------:R-:W-:Y:S01]  /*0160*/  LEA.HI.SX32 R0, R0, R7, 0x1e ;  /* 0x0000000700007211 */ /* 0x000fe200078ff2ff */
[----:B------:R-:W-:-:S03]  /*0170*/  VIADD R7, R3, 0xfffff200 ;  /* 0xfffff20003077836 */ /* 0x000fc60000000000 */
[----:B------:R-:W-:Y:S01]  /*0180*/  ISETP.GT.AND P3, PT, R4, RZ, PT ;  /* 0x000000ff0400720c */ /* 0x000fe20003f64270 */
[----:B------:R-:W-:Y:S02]  /*0190*/  IMAD R25, R0, -0xd, R5 ;  /* 0xfffffff300197824 */ /* 0x000fe400078e0205 */
[C---:B------:R-:W-:Y:S01]  /*01a0*/  VIADD R0, R4.reuse, 0x1 ;  /* 0x0000000104007836 */ /* 0x040fe20000000000 */
[----:B------:R-:W-:Y:S01]  /*01b0*/  ISETP.GT.AND P1, PT, R4, -0x1, PT ;  /* 0xffffffff0400780c */ /* 0x000fe20003f24270 */
[----:B--2---:R-:W-:Y:S01]  /*01c0*/  IMAD.WIDE R6, R7, 0x4, R18 ;  /* 0x0000000407067825 */ /* 0x004fe200078e0212 */
[----:B------:R-:W-:-:S04]  /*01d0*/  ISETP.GT.AND P4, PT, R25, RZ, P3 ;  /* 0x000000ff1900720c */ /* 0x000fc80001f84270 */
[----:B------:R-:W-:Y:S02]  /*01e0*/  ISETP.LT.AND P4, PT, R3, 0x2a400, P4 ;  /* 0x0002a4000300780c */ /* 0x000fe40002781270 */
[----:B------:R-:W-:Y:S02]  /*01f0*/  ISETP.GE.U32.AND P0, PT, R0, 0xd, PT ;  /* 0x0000000d0000780c */ /* 0x000fe40003f06070 */
[C---:B------:R-:W-:Y:S02]  /*0200*/  ISETP.GT.AND P1, PT, R25.reuse, RZ, P1 ;  /* 0x000000ff1900720c */ /* 0x040fe40000f24270 */
[----:B------:R-:W-:Y:S02]  /*0210*/  ISETP.GT.AND P5, PT, R25, RZ, !P0 ;  /* 0x000000ff1900720c */ /* 0x000fe400047a4270 */
[C---:B------:R-:W-:Y:S02]  /*0220*/  ISETP.LT.AND P2, PT, R3.reuse, 0x2a400, P1 ;  /* 0x0002a4000300780c */ /* 0x040fe40000f41270 */
[----:B------:R-:W-:-:S03]  /*0230*/  ISETP.LT.AND P1, PT, R3, 0x2a400, P5 ;  /* 0x0002a4000300780c */ /* 0x000fc60002f21270 */
[----:B------:R1:W2:Y:S01]  /*0240*/  @P4 LDG.E.64 R26, desc[UR4][R6.64] ;  /* 0x00000004061a4981 */ /* 0x0002a2000c1e1b00 */
[C---:B------:R-:W-:Y:S01]  /*0250*/  VIADD R11, R3.reuse, 0xfffff400 ;  /* 0xfffff400030b7836 */ /* 0x040fe20000000000 */
[----:B------:R-:W-:Y:S01]  /*0260*/  CS2R R8, SRZ ;  /* 0x0000000000087805 */ /* 0x000fe2000001ff00 */
[----:B------:R-:W-:Y:S01]  /*0270*/  VIADD R5, R3, 0xfffff300 ;  /* 0xfffff30003057836 */ /* 0x000fe20000000000 */
[----:B------:R-:W-:Y:S01]  /*0280*/  CS2R R12, SRZ ;  /* 0x00000000000c7805 */ /* 0x000fe2000001ff00 */
[----:B------:R-:W-:-:S04]  /*0290*/  IMAD.WIDE R10, R11, 0x4, R18 ;  /* 0x000000040b0a7825 */ /* 0x000fc800078e0212 */
[----:B-1----:R-:W-:Y:S01]  /*02a0*/  IMAD.WIDE R6, R5, 0x4, R18 ;  /* 0x0000000405067825 */ /* 0x002fe200078e0212 */
[----:B------:R1:W3:Y:S04]  /*02b0*/  @P1 LDG.E.64 R8, desc[UR4][R10.64] ;  /* 0x000000040a081981 */ /* 0x0002e8000c1e1b00 */
[----:B------:R4:W5:Y:S01]  /*02c0*/  @P2 LDG.E.64 R12, desc[UR4][R6.64] ;  /* 0x00000004060c2981 */ /* 0x000962000c1e1b00 */
[C---:B------:R-:W-:Y:S01]  /*02d0*/  VIADD R0, R25.reuse, 0x2 ;  /* 0x0000000219007836 */ /* 0x040fe20000000000 */
[C---:B------:R-:W-:Y:S02]  /*02e0*/  ISETP.GE.AND P5, PT, R25.reuse, 0xc, PT ;  /* 0x0000000c1900780c */ /* 0x040fe40003fa6270 */
[----:B------:R-:W-:Y:S02]  /*02f0*/  ISETP.GT.AND P6, PT, R25, 0xb, PT ;  /* 0x0000000b1900780c */ /* 0x000fe40003fc4270 */
[----:B------:R-:W-:-:S02]  /*0300*/  SEL R5, R0, RZ, !P5 ;  /* 0x000000ff00057207 */ /* 0x000fc40006800000 */
[C---:B------:R-:W-:Y:S01]  /*0310*/  ISETP.GT.AND P5, PT, R4.reuse, 0xb, PT ;  /* 0x0000000b0400780c */ /* 0x040fe20003fa4270 */
[----:B------:R-:W-:Y:S01]  /*0320*/  VIADD R0, R4, 0x2 ;  /* 0x0000000204007836 */ /* 0x000fe20000000000 */
[----:B------:R-:W-:-:S04]  /*0330*/  ISETP.GT.AND P3, PT, R25, -0x1, P3 ;  /* 0xffffffff1900780c */ /* 0x000fc80001f64270 */
[C---:B------:R-:W-:Y:S01]  /*0340*/  ISETP.LT.AND P3, PT, R3.reuse, 0x2a400, P3 ;  /* 0x0002a4000300780c */ /* 0x040fe20001f61270 */
[----:B-1----:R-:W-:Y:S01]  /*0350*/  VIADD R11, R3, 0xffffff00 ;  /* 0xffffff00030b7836 */ /* 0x002fe20000000000 */
[----:B----4-:R-:W-:Y:S01]  /*0360*/  LOP3.LUT R6, R25, R4, RZ, 0xfc, !PT ;  /* 0x0000000419067212 */ /* 0x010fe200078efcff */
[----:B------:R-:W-:Y:S01]  /*0370*/  VIADD R29, R5, 0xe ;  /* 0x0000000e051d7836 */ /* 0x000fe20000000000 */
[----:B------:R-:W-:Y:S01]  /*0380*/  CS2R R16, SRZ ;  /* 0x0000000000107805 */ /* 0x000fe2000001ff00 */
[----:B------:R-:W-:Y:S02]  /*0390*/  @!P6 IMAD.MOV R29, RZ, RZ, R5 ;  /* 0x000000ffff1de224 */ /* 0x000fe400078e0205 */
[----:B------:R-:W-:Y:S01]  /*03a0*/  IMAD.WIDE R10, R11, 0x4, R18 ;  /* 0x000000040b0a7825 */ /* 0x000fe200078e0212 */
[----:B------:R-:W-:-:S05]  /*03b0*/  CS2R R14, SRZ ;  /* 0x00000000000e7805 */ /* 0x000fca000001ff00 */
[----:B------:R1:W4:Y:S01]  /*03c0*/  @P3 LDG.E.64 R16, desc[UR4][R10.64] ;  /* 0x000000040a103981 */ /* 0x000322000c1e1b00 */
[C---:B------:R-:W-:Y:S02]  /*03d0*/  VIADD R23, R3.reuse, 0x100 ;  /* 0x0000010003177836 */ /* 0x040fe40000000000 */
[----:B------:R-:W-:Y:S02]  /*03e0*/  VIADD R21, R3, 0xc00 ;  /* 0x00000c0003157836 */ /* 0x000fe40000000000 */
[----:B------:R-:W-:-:S04]  /*03f0*/  IMAD.WIDE R22, R23, 0x4, R18 ;  /* 0x0000000417167825 */ /* 0x000fc800078e0212 */
[----:B------:R-:W-:Y:S01]  /*0400*/  IMAD.WIDE R20, R21, 0x4, R18 ;  /* 0x0000000415147825 */ /* 0x000fe200078e0212 */
[----:B-1----:R-:W-:Y:S02]  /*0410*/  CS2R R10, SRZ ;  /* 0x00000000000a7805 */ /* 0x002fe4000001ff00 */
[----:B--2---:R-:W-:Y:S02]  /*0420*/  SEL R2, R26, RZ, P4 ;  /* 0x000000ff1a027207 */ /* 0x004fe40002000000 */
[----:B------:R-:W-:Y:S02]  /*0430*/  SEL R27, R27, RZ, P4 ;  /* 0x000000ff1b1b7207 */ /* 0x000fe40002000000 */
[----:B------:R-:W-:-:S04]  /*0440*/  ISETP.GE.AND P4, PT, R4, 0xc, PT ;  /* 0x0000000c0400780c */ /* 0x000fc80003f86270 */
[----:B------:R-:W-:Y:S01]  /*0450*/  SEL R0, R0, RZ, !P4 ;  /* 0x000000ff00007207 */ /* 0x000fe20006000000 */
[----:B------:R-:W-:Y:S01]  /*0460*/  VIADD R26, R25, 0x1 ;  /* 0x00000001191a7836 */ /* 0x000fe20000000000 */
[----:B------:R-:W-:-:S03]  /*0470*/  ISETP.GE.AND P4, PT, R3, 0x2a400, PT ;  /* 0x0002a4000300780c */ /* 0x000fc60003f86270 */
[----:B------:R-:W-:Y:S01]  /*0480*/  VIADD R24, R0, 0xe ;  /* 0x0000000e00187836 */ /* 0x000fe20000000000 */
[----:B---3--:R-:W-:Y:S01]  /*0490*/  SEL R5, R8, RZ, P1 ;  /* 0x000000ff08057207 */ /* 0x008fe20000800000 */
[----:B------:R-:W-:Y:S01]  /*04a0*/  @!P5 IMAD.MOV R24, RZ, RZ, R0 ;  /* 0x000000ffff18d224 */ /* 0x000fe200078e0200 */
[----:B------:R-:W-:Y:S02]  /*04b0*/  SEL R0, R9, RZ, P1 ;  /* 0x000000ff09007207 */ /* 0x000fe40000800000 */
[----:B------:R-:W-:Y:S02]  /*04c0*/  ISETP.GT.AND P6, PT, R6, -0x1, !P4 ;  /* 0xffffffff0600780c */ /* 0x000fe400067c4270 */
[----:B------:R-:W-:Y:S02]  /*04d0*/  ISETP.GT.AND P1, PT, R25, -0x1, !P0 ;  /* 0xffffffff1900780c */ /* 0x000fe40004724270 */
[----:B------:R-:W-:Y:S02]  /*04e0*/  ISETP.GE.U32.AND P5, PT, R26, 0xd, PT ;  /* 0x0000000d1a00780c */ /* 0x000fe40003fa6070 */
[----:B-----5:R-:W-:-:S02]  /*04f0*/  SEL R7, R12, RZ, P2 ;  /* 0x000000ff0c077207 */ /* 0x020fc40001000000 */
[----:B------:R-:W-:Y:S02]  /*0500*/  SEL R6, R13, RZ, P2 ;  /* 0x000000ff0d067207 */ /* 0x000fe40001000000 */
[C---:B------:R-:W-:Y:S02]  /*0510*/  ISETP.LT.AND P1, PT, R3.reuse, 0x2a400, P1 ;  /* 0x0002a4000300780c */ /* 0x040fe40000f21270 */
[C---:B------:R-:W-:Y:S01]  /*0520*/  ISETP.GT.AND P2, PT, R4.reuse, RZ, !P5 ;  /* 0x000000ff0400720c */ /* 0x040fe20006f44270 */
[C---:B------:R-:W-:Y:S01]  /*0530*/  IMAD.WIDE R8, R3.reuse, 0x4, R18 ;  /* 0x0000000403087825 */ /* 0x040fe200078e0212 */
[----:B------:R-:W-:Y:S02]  /*0540*/  CS2R R12, SRZ ;  /* 0x00000000000c7805 */ /* 0x000fe4000001ff00 */
[----:B------:R-:W-:Y:S02]  /*0550*/  ISETP.LT.AND P2, PT, R3, 0x2a400, P2 ;  /* 0x0002a4000300780c */ /* 0x000fe40001741270 */
[----:B------:R1:W2:Y:S01]  /*0560*/  @P6 LDG.E.64 R14, desc[UR4][R8.64] ;  /* 0x00000004080e6981 */ /* 0x0002a2000c1e1b00 */
[----:B------:R-:W-:-:S02]  /*0570*/  ISETP.GT.AND P5, PT, R4, -0x1, !P5 ;  /* 0xffffffff0400780c */ /* 0x000fc40006fa4270 */
[----:B------:R-:W-:Y:S02]  /*0580*/  ISETP.LT.U32.AND P0, PT, R26, 0xd, !P0 ;  /* 0x0000000d1a00780c */ /* 0x000fe40004701070 */
[----:B------:R3:W5:Y:S01]  /*0590*/  @P1 LDG.E.64 R12, desc[UR4][R22.64] ;  /* 0x00000004160c1981 */ /* 0x000762000c1e1b00 */
[C---:B------:R-:W-:Y:S01]  /*05a0*/  ISETP.LT.AND P5, PT, R3.reuse, 0x2a400, P5 ;  /* 0x0002a4000300780c */ /* 0x040fe20002fa1270 */
[C---:B------:R-:W-:Y:S01]  /*05b0*/  VIADD R26, R3.reuse, 0xd00 ;  /* 0x00000d00031a7836 */ /* 0x040fe20000000000 */
[----:B------:R-:W-:-:S03]  /*05c0*/  ISETP.LT.AND P0, PT, R3, 0x2a400, P0 ;  /* 0x0002a4000300780c */ /* 0x000fc60000701270 */
[----:B------:R4:W5:Y:S01]  /*05d0*/  @P2 LDG.E.64 R10, desc[UR4][R20.64] ;  /* 0x00000004140a2981 */ /* 0x000962000c1e1b00 */
[----:B-1----:R-:W-:Y:S01]  /*05e0*/  CS2R R8, SRZ ;  /* 0x0000000000087805 */ /* 0x002fe2000001ff00 */
[----:B---3--:R-:W-:Y:S02]  /*05f0*/  VIADD R23, R3, 0xe00 ;  /* 0x00000e0003177836 */ /* 0x008fe40000000000 */
[----:B0---4-:R-:W-:-:S04]  /*0600*/  IMAD.WIDE R20, R26, 0x4, R18 ;  /* 0x000000041a147825 */ /* 0x011fc800078e0212 */
[----:B------:R-:W-:Y:S01]  /*0610*/  IMAD.WIDE R18, R23, 0x4, R18 ;  /* 0x0000000417127825 */ /* 0x000fe200078e0212 */
[----:B------:R-:W-:Y:S01]  /*0620*/  CS2R R22, SRZ ;  /* 0x0000000000167805 */ /* 0x000fe2000001ff00 */
[----:B------:R-:W3:Y:S05]  /*0630*/  @P5 LDG.E.64 R8, desc[UR4][R20.64] ;  /* 0x0000000414085981 */ /* 0x000eea000c1e1b00 */
[----:B------:R-:W4:Y:S01]  /*0640*/  @P0 LDG.E.64 R22, desc[UR4][R18.64] ;  /* 0x0000000412160981 */ /* 0x000f22000c1e1b00 */
[----:B------:R-:W-:-:S04]  /*0650*/  IMAD.IADD R26, R25, 0x1, R4 ;  /* 0x00000001191a7824 */ /* 0x000fc800078e0204 */
[----:B------:R-:W-:-:S05]  /*0660*/  IMAD R26, R25, R4, -R26 ;  /* 0x00000004191a7224 */ /* 0x000fca00078e0a1a */
[----:B------:R-:W-:Y:S01]  /*0670*/  IADD3 R26, R29, R26, R24 ;  /* 0x0000001a1d1a7210 */ /* 0x000fe20007ffe018 */
[----:B------:R-:W-:-:S04]  /*0680*/  IMAD R25, R25, R24, RZ ;  /* 0x0000001819197224 */ /* 0x000fc800078e02ff */
[----:B------:R-:W-:Y:S02]  /*0690*/  VIADD R26, R26, 0x1 ;  /* 0x000000011a1a7836 */ /* 0x000fe40000000000 */
[----:B------:R-:W-:Y:S01]  /*06a0*/  FADD R27, R27, R6 ;  /* 0x000000061b1b7221 */ /* 0x000fe20000000000 */
[----:B------:R-:W-:Y:S02]  /*06b0*/  IMAD R4, R4, R29, R25 ;  /* 0x0000001d04047224 */ /* 0x000fe400078e0219 */
[----:B------:R-:W-:Y:S02]  /*06c0*/  IMAD R29, R29, R24, R26 ;  /* 0x000000181d1d7224 */ /* 0x000fe400078e021a */
[----:B------:R-:W-:Y:S01]  /*06d0*/  FADD R2, R2, R7 ;  /* 0x0000000702027221 */ /* 0x000fe20000000000 */
[----:B------:R-:W-:Y:S01]  /*06e0*/  SEL R17, R17, RZ, P3 ;  /* 0x000000ff11117207 */ /* 0x000fe20001800000 */
[----:B------:R-:W-:Y:S01]  /*06f0*/  FADD R0, R27, R0 ;  /* 0x000000001b007221 */ /* 0x000fe20000000000 */
[----:B------:R-:W-:-:S02]  /*0700*/  IMAD.IADD R4, R29, 0x1, -R4 ;  /* 0x000000011d047824 */ /* 0x000fc400078e0a04 */
[----:B------:R-:W-:Y:S01]  /*0710*/  FADD R5, R2, R5 ;  /* 0x0000000502057221 */ /* 0x000fe20000000000 */
[----:B------:R-:W-:Y:S01]  /*0720*/  SEL R16, R16, RZ, P3 ;  /* 0x000000ff10107207 */ /* 0x000fe20001800000 */
[----:B------:R-:W-:Y:S01]  /*0730*/  FADD R2, R0, R17 ;  /* 0x0000001100027221 */ /* 0x000fe20000000000 */
[----:B------:R-:W-:-:S03]  /*0740*/  I2FP.F32.S32 R0, R4 ;  /* 0x0000000400007245 */ /* 0x000fc60000201400 */
[----:B------:R-:W-:Y:S01]  /*0750*/  FADD R5, R5, R16 ;  /* 0x0000001005057221 */ /* 0x000fe20000000000 */
[----:B------:R-:W-:Y:S02]  /*0760*/  FSETP.GT.AND P3, PT, |R0|, 8.50705917302346158658e+37, PT ;  /* 0x7e8000000000780b */ /* 0x000fe40003f64200 */
[----:B--2---:R-:W-:Y:S02]  /*0770*/  SEL R14, R14, RZ, P6 ;  /* 0x000000ff0e0e7207 */ /* 0x004fe40003000000 */
[----:B------:R-:W-:Y:S02]  /*0780*/  SEL R15, R15, RZ, P6 ;  /* 0x000000ff0f0f7207 */ /* 0x000fe40003000000 */
[----:B-----5:R-:W-:Y:S01]  /*0790*/  SEL R12, R12, RZ, P1 ;  /* 0x000000ff0c0c7207 */ /* 0x020fe20000800000 */
[----:B------:R-:W-:Y:S01]  /*07a0*/  FADD R5, R5, R14 ;  /* 0x0000000e05057221 */ /* 0x000fe20000000000 */
[----:B------:R-:W-:Y:S02]  /*07b0*/  SEL R13, R13, RZ, P1 ;  /* 0x000000ff0d0d7207 */ /* 0x000fe40000800000 */
[----:B------:R-:W-:Y:S01]  /*07c0*/  FSETP.GEU.AND P1, PT, |R0|, 1.175494350822287508e-38, PT ;  /* 0x008000000000780b */ /* 0x000fe20003f2e200 */
[----:B------:R-:W-:Y:S01]  /*07d0*/  FADD R5, R5, R12 ;  /* 0x0000000c05057221 */ /* 0x000fe20000000000 */
[----:B------:R-:W-:Y:S01]  /*07e0*/  SEL R10, R10, RZ, P2 ;  /* 0x000000ff0a0a7207 */ /* 0x000fe20001000000 */
[----:B------:R-:W-:Y:S01]  /*07f0*/  FADD R2, R2, R15 ;  /* 0x0000000f02027221 */ /* 0x000fe20000000000 */
[----:B------:R-:W-:Y:S01]  /*0800*/  SEL R11, R11, RZ, P2 ;  /* 0x000000ff0b0b7207 */ /* 0x000fe20001000000 */
[----:B------:R-:W-:-:S02]  /*0810*/  @P3 FMUL R0, R0, 0.25 ;  /* 0x3e80000000003820 */ /* 0x000fc40000400000 */
[----:B------:R-:W-:Y:S01]  /*0820*/  FADD R7, R5, R10 ;  /* 0x0000000a05077221 */ /* 0x000fe20000000000 */
[----:B------:R-:W-:Y:S01]  /*0830*/  FADD R2, R2, R13 ;  /* 0x0000000d02027221 */ /* 0x000fe20000000000 */
[----:B------:R-:W0:Y:S03]  /*0840*/  LDC.64 R4, c[0x0][0x218] ;  /* 0x00008600ff047b82 */ /* 0x000e260000000a00 */
[----:B------:R-:W-:Y:S01]  /*0850*/  FADD R2, R2, R11 ;  /* 0x0000000b02027221 */ /* 0x000fe20000000000 */
[----:B------:R-:W-:Y:S01]  /*0860*/  @!P1 FMUL R0, R0, 16777216 ;  /* 0x4b80000000009820 */ /* 0x000fe20000400000 */
[----:B---3--:R-:W-:Y:S02]  /*0870*/  SEL R8, R8, RZ, P5 ;  /* 0x000000ff08087207 */ /* 0x008fe40002800000 */
[----:B------:R-:W-:-:S03]  /*0880*/  SEL R9, R9, RZ, P5 ;  /* 0x000000ff09097207 */ /* 0x000fc60002800000 */
[----:B------:R-:W1:Y:S01]  /*0890*/  MUFU.RCP R0, R0 ;  /* 0x0000000000007308 */ /* 0x000e620000001000 */
[----:B----4-:R-:W-:Y:S01]  /*08a0*/  SEL R22, R22, RZ, P0 ;  /* 0x000000ff16167207 */ /* 0x010fe20000000000 */
[----:B------:R-:W-:Y:S01]  /*08b0*/  FADD R7, R7, R8 ;  /* 0x0000000807077221 */ /* 0x000fe20000000000 */
[----:B------:R-:W-:Y:S01]  /*08c0*/  SEL R23, R23, RZ, P0 ;  /* 0x000000ff17177207 */ /* 0x000fe20000000000 */
[----:B------:R-:W-:Y:S02]  /*08d0*/  FADD R2, R2, R9 ;  /* 0x0000000902027221 */ /* 0x000fe40000000000 */
[----:B------:R-:W-:Y:S02]  /*08e0*/  FADD R22, R7, R22 ;  /* 0x0000001607167221 */ /* 0x000fe40000000000 */
[----:B------:R-:W-:Y:S02]  /*08f0*/  FADD R23, R2, R23 ;  /* 0x0000001702177221 */ /* 0x000fe40000000000 */
[----:B------:R-:W-:-:S02]  /*0900*/  @P3 FMUL R22, R22, 0.25 ;  /* 0x3e80000016163820 */ /* 0x000fc40000400000 */
[----:B------:R-:W-:Y:S02]  /*0910*/  @P3 FMUL R23, R23, 0.25 ;  /* 0x3e80000017173820 */ /* 0x000fe40000400000 */
[----:B------:R-:W-:Y:S02]  /*0920*/  @!P1 FMUL R22, R22, 16777216 ;  /* 0x4b80000016169820 */ /* 0x000fe40000400000 */
[----:B------:R-:W-:Y:S01]  /*0930*/  @!P1 FMUL R23, R23, 16777216 ;  /* 0x4b80000017179820 */ /* 0x000fe20000400000 */
[----:B0-----:R-:W-:-:S04]  /*0940*/  IMAD.WIDE R4, R3, 0x4, R4 ;  /* 0x0000000403047825 */ /* 0x001fc800078e0204 */
[C---:B-1----:R-:W-:Y:S01]  /*0950*/  FMUL R22, R0.reuse, R22 ;  /* 0x0000001600167220 */ /* 0x042fe20000400000 */
[----:B------:R-:W-:Y:S01]  /*0960*/  FMUL R23, R0, R23 ;  /* 0x0000001700177220 */ /* 0x000fe20000400000 */
[----:B------:R-:W-:Y:S06]  /*0970*/  @P4 EXIT ;  /* 0x000000000000494d */ /* 0x000fec0003800000 */
[----:B------:R-:W-:Y:S01]  /*0980*/  STG.E.64 desc[UR4][R4.64], R22 ;  /* 0x0000001604007986 */ /* 0x000fe2000c101b04 */
[----:B------:R-:W-:Y:S05]  /*0990*/  EXIT ;  /* 0x000000000000794d */ /* 0x000fea0003800000 */
.L_x_0:
[----:B------:R-:W-:-:S00]  /*09a0*/  BRA `(.L_x_0) ;  /* 0xfffffffc00fc7947 */ /* 0x000fc0000383ffff */
[----:B------:R-:W-:-:S00]  /*09b0*/  NOP ;  /* 0x0000000000007918 */ /* 0x000fc00000000000 */
        /* <DEDUP_REMOVED lines=12> */
.L_x_1:


//--------------------- .nv.constant0.triton_poi_fused_avg_pool2d_30 --------------------------
	.section	.nv.constant0.triton_poi_fused_avg_pool2d_30,"a",@progbits
	.sectionflags	@""
	.align	4
.nv.constant0.triton_poi_fused_avg_pool2d_30:
	.zero		548
